//
// Generated by NVIDIA NVVM Compiler
//
// Compiler Build ID: CL-36424714
// Cuda compilation tools, release 13.0, V13.0.88
// Based on NVVM 20.0.0
//

.version 9.0
.target sm_100
.address_size 64

	// .globl	_Z16updateVelocitiesP4Bodyi
.extern .shared .align 16 .b8 sharedBodies[];

.visible .entry _Z16updateVelocitiesP4Bodyi(
	.param .u64 .ptr .align 1 _Z16updateVelocitiesP4Bodyi_param_0,
	.param .u32 _Z16updateVelocitiesP4Bodyi_param_1
)
{
	.reg .pred 	%p<31>;
	.reg .b32 	%r<49>;
	.reg .b32 	%f<229>;
	.reg .b64 	%rd<9>;
	.reg .b64 	%fd<31>;

	ld.param.u64 	%rd2, [_Z16updateVelocitiesP4Bodyi_param_0];
	ld.param.u32 	%r16, [_Z16updateVelocitiesP4Bodyi_param_1];
	cvta.to.global.u64 	%rd3, %rd2;
	mov.u32 	%r1, %tid.x;
	mov.u32 	%r18, %ctaid.x;
	mov.u32 	%r2, %ntid.x;
	mad.lo.s32 	%r3, %r18, %r2, %r1;
	mul.wide.s32 	%rd4, %r3, 28;
	add.s64 	%rd1, %rd3, %rd4;
	ld.global.f32 	%f1, [%rd1];
	ld.global.f32 	%f2, [%rd1+4];
	ld.global.f32 	%f3, [%rd1+8];
	ld.global.f32 	%f4, [%rd1+12];
	ld.global.f32 	%f5, [%rd1+16];
	ld.global.f32 	%f6, [%rd1+20];
	ld.global.f32 	%f7, [%rd1+24];
	cvt.f64.f32 	%fd2, %f7;
	mul.f64 	%fd1, %fd2, 0d3DD2589EFFED8ACC;
	mov.f32 	%f198, 0f00000000;
	mov.b32 	%r45, 0;
	mov.f32 	%f197, %f198;
	mov.f32 	%f196, %f198;
$L__BB0_1:
	mul.lo.s32 	%r5, %r45, %r2;
	add.s32 	%r6, %r5, %r1;
	setp.ge.s32 	%p1, %r6, %r16;
	@%p1 bra 	$L__BB0_3;
	ld.param.u64 	%rd8, [_Z16updateVelocitiesP4Bodyi_param_0];
	cvta.to.global.u64 	%rd5, %rd8;
	mul.wide.s32 	%rd6, %r6, 28;
	add.s64 	%rd7, %rd5, %rd6;
	ld.global.f32 	%f69, [%rd7];
	ld.global.f32 	%f70, [%rd7+4];
	ld.global.f32 	%f71, [%rd7+8];
	ld.global.f32 	%f72, [%rd7+12];
	ld.global.f32 	%f73, [%rd7+16];
	ld.global.f32 	%f74, [%rd7+20];
	ld.global.f32 	%f75, [%rd7+24];
	mov.u32 	%r19, sharedBodies;
	mad.lo.s32 	%r20, %r1, 28, %r19;
	st.shared.f32 	[%r20], %f69;
	st.shared.f32 	[%r20+4], %f70;
	st.shared.f32 	[%r20+8], %f71;
	st.shared.f32 	[%r20+12], %f72;
	st.shared.f32 	[%r20+16], %f73;
	st.shared.f32 	[%r20+20], %f74;
	st.shared.f32 	[%r20+24], %f75;
$L__BB0_3:
	setp.lt.u32 	%p2, %r2, 4;
	bar.sync 	0;
	mov.b32 	%r48, 0;
	@%p2 bra 	$L__BB0_14;
	mov.b32 	%r46, 0;
$L__BB0_5:
	.pragma "nounroll";
	add.s32 	%r8, %r46, %r5;
	setp.ge.u32 	%p3, %r8, %r16;
	setp.eq.s32 	%p4, %r8, %r3;
	or.pred  	%p5, %p3, %p4;
	@%p5 bra 	$L__BB0_7;
	mov.u32 	%r23, sharedBodies;
	mad.lo.s32 	%r24, %r46, 28, %r23;
	.pragma "used_bytes_mask 4095";
	ld.shared.v4.f32 	{%f77, %f78, %f79, %f80}, [%r24];
	sub.f32 	%f81, %f77, %f1;
	sub.f32 	%f82, %f78, %f2;
	sub.f32 	%f83, %f79, %f3;
	mul.f32 	%f84, %f82, %f82;
	fma.rn.f32 	%f85, %f81, %f81, %f84;
	fma.rn.f32 	%f86, %f83, %f83, %f85;
	add.f32 	%f87, %f86, 0f2EDBE6FF;
	rsqrt.approx.f32 	%f88, %f87;
	mul.f32 	%f89, %f88, %f88;
	mul.f32 	%f90, %f88, %f89;
	ld.shared.f32 	%f91, [%r24+24];
	cvt.f64.f32 	%fd3, %f91;
	mul.f64 	%fd4, %fd1, %fd3;
	cvt.f64.f32 	%fd5, %f90;
	mul.f64 	%fd6, %fd4, %fd5;
	cvt.rn.f32.f64 	%f92, %fd6;
	fma.rn.f32 	%f196, %f81, %f92, %f196;
	fma.rn.f32 	%f197, %f82, %f92, %f197;
	fma.rn.f32 	%f198, %f83, %f92, %f198;
$L__BB0_7:
	add.s32 	%r25, %r8, 1;
	setp.ge.u32 	%p6, %r25, %r16;
	setp.eq.s32 	%p7, %r25, %r3;
	or.pred  	%p8, %p6, %p7;
	@%p8 bra 	$L__BB0_9;
	mov.u32 	%r26, sharedBodies;
	mad.lo.s32 	%r27, %r46, 28, %r26;
	ld.shared.f32 	%f93, [%r27+28];
	sub.f32 	%f94, %f93, %f1;
	ld.shared.v2.f32 	{%f95, %f96}, [%r27+32];
	sub.f32 	%f97, %f95, %f2;
	sub.f32 	%f98, %f96, %f3;
	mul.f32 	%f99, %f97, %f97;
	fma.rn.f32 	%f100, %f94, %f94, %f99;
	fma.rn.f32 	%f101, %f98, %f98, %f100;
	add.f32 	%f102, %f101, 0f2EDBE6FF;
	rsqrt.approx.f32 	%f103, %f102;
	mul.f32 	%f104, %f103, %f103;
	mul.f32 	%f105, %f103, %f104;
	ld.shared.f32 	%f106, [%r27+52];
	cvt.f64.f32 	%fd7, %f106;
	mul.f64 	%fd8, %fd1, %fd7;
	cvt.f64.f32 	%fd9, %f105;
	mul.f64 	%fd10, %fd8, %fd9;
	cvt.rn.f32.f64 	%f107, %fd10;
	fma.rn.f32 	%f196, %f94, %f107, %f196;
	fma.rn.f32 	%f197, %f97, %f107, %f197;
	fma.rn.f32 	%f198, %f98, %f107, %f198;
$L__BB0_9:
	add.s32 	%r28, %r8, 2;
	setp.ge.u32 	%p9, %r28, %r16;
	setp.eq.s32 	%p10, %r28, %r3;
	or.pred  	%p11, %p9, %p10;
	@%p11 bra 	$L__BB0_11;
	mov.u32 	%r29, sharedBodies;
	mad.lo.s32 	%r30, %r46, 28, %r29;
	ld.shared.v2.f32 	{%f108, %f109}, [%r30+56];
	sub.f32 	%f110, %f108, %f1;
	sub.f32 	%f111, %f109, %f2;
	ld.shared.f32 	%f112, [%r30+64];
	sub.f32 	%f113, %f112, %f3;
	mul.f32 	%f114, %f111, %f111;
	fma.rn.f32 	%f115, %f110, %f110, %f114;
	fma.rn.f32 	%f116, %f113, %f113, %f115;
	add.f32 	%f117, %f116, 0f2EDBE6FF;
	rsqrt.approx.f32 	%f118, %f117;
	mul.f32 	%f119, %f118, %f118;
	mul.f32 	%f120, %f118, %f119;
	ld.shared.f32 	%f121, [%r30+80];
	cvt.f64.f32 	%fd11, %f121;
	mul.f64 	%fd12, %fd1, %fd11;
	cvt.f64.f32 	%fd13, %f120;
	mul.f64 	%fd14, %fd12, %fd13;
	cvt.rn.f32.f64 	%f122, %fd14;
	fma.rn.f32 	%f196, %f110, %f122, %f196;
	fma.rn.f32 	%f197, %f111, %f122, %f197;
	fma.rn.f32 	%f198, %f113, %f122, %f198;
$L__BB0_11:
	add.s32 	%r31, %r8, 3;
	setp.ge.u32 	%p12, %r31, %r16;
	setp.eq.s32 	%p13, %r31, %r3;
	or.pred  	%p14, %p12, %p13;
	@%p14 bra 	$L__BB0_13;
	mov.u32 	%r32, sharedBodies;
	mad.lo.s32 	%r33, %r46, 28, %r32;
	ld.shared.f32 	%f123, [%r33+84];
	sub.f32 	%f124, %f123, %f1;
	ld.shared.v2.f32 	{%f125, %f126}, [%r33+88];
	sub.f32 	%f127, %f125, %f2;
	sub.f32 	%f128, %f126, %f3;
	mul.f32 	%f129, %f127, %f127;
	fma.rn.f32 	%f130, %f124, %f124, %f129;
	fma.rn.f32 	%f131, %f128, %f128, %f130;
	add.f32 	%f132, %f131, 0f2EDBE6FF;
	rsqrt.approx.f32 	%f133, %f132;
	mul.f32 	%f134, %f133, %f133;
	mul.f32 	%f135, %f133, %f134;
	ld.shared.f32 	%f136, [%r33+108];
	cvt.f64.f32 	%fd15, %f136;
	mul.f64 	%fd16, %fd1, %fd15;
	cvt.f64.f32 	%fd17, %f135;
	mul.f64 	%fd18, %fd16, %fd17;
	cvt.rn.f32.f64 	%f137, %fd18;
	fma.rn.f32 	%f196, %f124, %f137, %f196;
	fma.rn.f32 	%f197, %f127, %f137, %f197;
	fma.rn.f32 	%f198, %f128, %f137, %f198;
$L__BB0_13:
	add.s32 	%r46, %r46, 4;
	and.b32  	%r48, %r2, 2044;
	setp.ne.s32 	%p15, %r46, %r48;
	@%p15 bra 	$L__BB0_5;
$L__BB0_14:
	and.b32  	%r34, %r2, 3;
	setp.eq.s32 	%p16, %r34, 0;
	@%p16 bra 	$L__BB0_24;
	setp.eq.s32 	%p17, %r34, 1;
	@%p17 bra 	$L__BB0_21;
	add.s32 	%r12, %r48, %r5;
	setp.ge.u32 	%p18, %r12, %r16;
	setp.eq.s32 	%p19, %r3, %r12;
	or.pred  	%p20, %p18, %p19;
	@%p20 bra 	$L__BB0_18;
	mov.u32 	%r35, sharedBodies;
	mad.lo.s32 	%r36, %r48, 28, %r35;
	ld.shared.f32 	%f139, [%r36];
	sub.f32 	%f140, %f139, %f1;
	ld.shared.f32 	%f141, [%r36+4];
	sub.f32 	%f142, %f141, %f2;
	ld.shared.f32 	%f143, [%r36+8];
	sub.f32 	%f144, %f143, %f3;
	mul.f32 	%f145, %f142, %f142;
	fma.rn.f32 	%f146, %f140, %f140, %f145;
	fma.rn.f32 	%f147, %f144, %f144, %f146;
	add.f32 	%f148, %f147, 0f2EDBE6FF;
	rsqrt.approx.f32 	%f149, %f148;
	mul.f32 	%f150, %f149, %f149;
	mul.f32 	%f151, %f149, %f150;
	ld.shared.f32 	%f152, [%r36+24];
	cvt.f64.f32 	%fd19, %f152;
	mul.f64 	%fd20, %fd1, %fd19;
	cvt.f64.f32 	%fd21, %f151;
	mul.f64 	%fd22, %fd20, %fd21;
	cvt.rn.f32.f64 	%f153, %fd22;
	fma.rn.f32 	%f196, %f140, %f153, %f196;
	fma.rn.f32 	%f197, %f142, %f153, %f197;
	fma.rn.f32 	%f198, %f144, %f153, %f198;
$L__BB0_18:
	add.s32 	%r37, %r12, 1;
	setp.ge.u32 	%p21, %r37, %r16;
	setp.eq.s32 	%p22, %r3, %r37;
	or.pred  	%p23, %p21, %p22;
	@%p23 bra 	$L__BB0_20;
	mov.u32 	%r38, sharedBodies;
	mad.lo.s32 	%r39, %r48, 28, %r38;
	ld.shared.f32 	%f154, [%r39+28];
	sub.f32 	%f155, %f154, %f1;
	ld.shared.f32 	%f156, [%r39+32];
	sub.f32 	%f157, %f156, %f2;
	ld.shared.f32 	%f158, [%r39+36];
	sub.f32 	%f159, %f158, %f3;
	mul.f32 	%f160, %f157, %f157;
	fma.rn.f32 	%f161, %f155, %f155, %f160;
	fma.rn.f32 	%f162, %f159, %f159, %f161;
	add.f32 	%f163, %f162, 0f2EDBE6FF;
	rsqrt.approx.f32 	%f164, %f163;
	mul.f32 	%f165, %f164, %f164;
	mul.f32 	%f166, %f164, %f165;
	ld.shared.f32 	%f167, [%r39+52];
	cvt.f64.f32 	%fd23, %f167;
	mul.f64 	%fd24, %fd1, %fd23;
	cvt.f64.f32 	%fd25, %f166;
	mul.f64 	%fd26, %fd24, %fd25;
	cvt.rn.f32.f64 	%f168, %fd26;
	fma.rn.f32 	%f196, %f155, %f168, %f196;
	fma.rn.f32 	%f197, %f157, %f168, %f197;
	fma.rn.f32 	%f198, %f159, %f168, %f198;
$L__BB0_20:
	add.s32 	%r48, %r48, 2;
$L__BB0_21:
	and.b32  	%r40, %r2, 1;
	setp.eq.b32 	%p24, %r40, 1;
	not.pred 	%p25, %p24;
	@%p25 bra 	$L__BB0_24;
	add.s32 	%r41, %r48, %r5;
	setp.ge.u32 	%p26, %r41, %r16;
	setp.eq.s32 	%p27, %r3, %r41;
	or.pred  	%p28, %p26, %p27;
	@%p28 bra 	$L__BB0_24;
	mov.u32 	%r42, sharedBodies;
	mad.lo.s32 	%r43, %r48, 28, %r42;
	ld.shared.f32 	%f169, [%r43];
	sub.f32 	%f170, %f169, %f1;
	ld.shared.f32 	%f171, [%r43+4];
	sub.f32 	%f172, %f171, %f2;
	ld.shared.f32 	%f173, [%r43+8];
	sub.f32 	%f174, %f173, %f3;
	mul.f32 	%f175, %f172, %f172;
	fma.rn.f32 	%f176, %f170, %f170, %f175;
	fma.rn.f32 	%f177, %f174, %f174, %f176;
	add.f32 	%f178, %f177, 0f2EDBE6FF;
	rsqrt.approx.f32 	%f179, %f178;
	mul.f32 	%f180, %f179, %f179;
	mul.f32 	%f181, %f179, %f180;
	ld.shared.f32 	%f182, [%r43+24];
	cvt.f64.f32 	%fd27, %f182;
	mul.f64 	%fd28, %fd1, %fd27;
	cvt.f64.f32 	%fd29, %f181;
	mul.f64 	%fd30, %fd28, %fd29;
	cvt.rn.f32.f64 	%f183, %fd30;
	fma.rn.f32 	%f196, %f170, %f183, %f196;
	fma.rn.f32 	%f197, %f172, %f183, %f197;
	fma.rn.f32 	%f198, %f174, %f183, %f198;
$L__BB0_24:
	bar.sync 	0;
	add.s32 	%r45, %r45, 1;
	mov.u32 	%r44, %nctaid.x;
	setp.ne.s32 	%p29, %r45, %r44;
	@%p29 bra 	$L__BB0_1;
	setp.ge.s32 	%p30, %r3, %r16;
	@%p30 bra 	$L__BB0_27;
	div.rn.f32 	%f184, %f196, %f7;
	add.f32 	%f185, %f4, %f184;
	st.global.f32 	[%rd1+12], %f185;
	div.rn.f32 	%f186, %f197, %f7;
	add.f32 	%f187, %f5, %f186;
	st.global.f32 	[%rd1+16], %f187;
	div.rn.f32 	%f188, %f198, %f7;
	add.f32 	%f189, %f6, %f188;
	st.global.f32 	[%rd1+20], %f189;
$L__BB0_27:
	ret;

}


// ===== COMPILED SASS (sm_100) =====

	.target	sm_100

	.elftype	@"ET_EXEC"


//--------------------- .note.nv.tkinfo           --------------------------
	.section	.note.nv.tkinfo,"",@"SHT_NOTE"
	.sectionflags	@"SHF_NOTE_NV_TKINFO"
	.tkinfo
        /*0018*/ 	.word	0x00000002
        /*0030*/ 	.string	""
        /*0030*/ 	.string	"ptxas"
        /*0030*/ 	.string	"Cuda compilation tools, release 13.0, V13.0.88"
        /*0030*/ 	.string	"Build cuda_13.0.r13.0/compiler.36424714_0"
        /*0030*/ 	.string	"-arch sm_100 -m 64 "



//--------------------- .note.nv.cuinfo           --------------------------
	.section	.note.nv.cuinfo,"",@"SHT_NOTE"
	.sectionflags	@"SHF_NOTE_NV_CUINFO"
        /*0018*/ 	.short	0x0002
        /*001a*/ 	.short	0x0064
        /*001c*/ 	.short	0x0082
	.zero		2


//--------------------- .nv.info                  --------------------------
	.section	.nv.info,"",@"SHT_CUDA_INFO"
	.align	4


	//----- nvinfo : EIATTR_REGCOUNT
	.align		4
        /*0000*/ 	.byte	0x04, 0x2f
        /*0002*/ 	.short	(.L_1 - .L_0)
	.align		4
.L_0:
        /*0004*/ 	.word	index@(_Z16updateVelocitiesP4Bodyi)
        /*0008*/ 	.word	0x0000001f


	//----- nvinfo : EIATTR_FRAME_SIZE
	.align		4
.L_1:
        /*000c*/ 	.byte	0x04, 0x11
        /*000e*/ 	.short	(.L_3 - .L_2)
	.align		4
.L_2:
        /*0010*/ 	.word	index@($__internal_0_$__cuda_sm3x_div_rn_noftz_f32_slowpath)
        /*0014*/ 	.word	0x00000000


	//----- nvinfo : EIATTR_FRAME_SIZE
	.align		4
.L_3:
        /*0018*/ 	.byte	0x04, 0x11
        /*001a*/ 	.short	(.L_5 - .L_4)
	.align		4
.L_4:
        /*001c*/ 	.word	index@(_Z16updateVelocitiesP4Bodyi)
        /*0020*/ 	.word	0x00000000


	//----- nvinfo : EIATTR_MIN_STACK_SIZE
	.align		4
.L_5:
        /*0024*/ 	.byte	0x04, 0x12
        /*0026*/ 	.short	(.L_7 - .L_6)
	.align		4
.L_6:
        /*0028*/ 	.word	index@(_Z16updateVelocitiesP4Bodyi)
        /*002c*/ 	.word	0x00000000
.L_7:


//--------------------- .nv.compat                --------------------------
	.section	.nv.compat,"",@"SHT_CUDA_COMPAT_INFO"
	.align	4
        /*0000*/ 	.byte	0x02, 0x09, 0x00, 0x00, 0x02, 0x02, 0x01, 0x00, 0x02, 0x05, 0x05, 0x00, 0x03, 0x07, 0x01, 0x01
        /*0010*/ 	.byte	0x02, 0x03, 0x00, 0x00, 0x02, 0x06, 0x01, 0x00, 0x04, 0x0b, 0x08, 0x00, 0x01, 0x00, 0x00, 0x00
        /*0020*/ 	.byte	0x00, 0x00, 0x00, 0x00


//--------------------- .nv.info._Z16updateVelocitiesP4Bodyi --------------------------
	.section	.nv.info._Z16updateVelocitiesP4Bodyi,"",@"SHT_CUDA_INFO"
	.sectionflags	@""
	.align	4


	//----- nvinfo : EIATTR_CUDA_API_VERSION
	.align		4
        /*0000*/ 	.byte	0x04, 0x37
        /*0002*/ 	.short	(.L_9 - .L_8)
.L_8:
        /*0004*/ 	.word	0x00000082


	//----- nvinfo : EIATTR_KPARAM_INFO
	.align		4
.L_9:
        /*0008*/ 	.byte	0x04, 0x17
        /*000a*/ 	.short	(.L_11 - .L_10)
.L_10:
        /*000c*/ 	.word	0x00000000
        /*0010*/ 	.short	0x0001
        /*0012*/ 	.short	0x0008
        /*0014*/ 	.byte	0x00, 0xf0, 0x11, 0x00


	//----- nvinfo : EIATTR_KPARAM_INFO
	.align		4
.L_11:
        /*0018*/ 	.byte	0x04, 0x17
        /*001a*/ 	.short	(.L_13 - .L_12)
.L_12:
        /*001c*/ 	.word	0x00000000
        /*0020*/ 	.short	0x0000
        /*0022*/ 	.short	0x0000
        /*0024*/ 	.byte	0x00, 0xf5, 0x21, 0x00


	//----- nvinfo : EIATTR_SPARSE_MMA_MASK
	.align		4
.L_13:
        /*0028*/ 	.byte	0x03, 0x50
        /*002a*/ 	.short	0x0000


	//----- nvinfo : EIATTR_MAXREG_COUNT
	.align		4
        /*002c*/ 	.byte	0x03, 0x1b
        /*002e*/ 	.short	0x00ff


	//----- nvinfo : EIATTR_NUM_BARRIERS
	.align		4
        /*0030*/ 	.byte	0x02, 0x4c
        /*0032*/ 	.byte	0x01
	.zero		1


	//----- nvinfo : EIATTR_MERCURY_ISA_VERSION
	.align		4
        /*0034*/ 	.byte	0x03, 0x5f
        /*0036*/ 	.short	0x0101


	//----- nvinfo : EIATTR_UNUSED_LOAD_BYTE_OFFSET
	.align		4
        /*0038*/ 	.byte	0x04, 0x44
        /*003a*/ 	.short	(.L_15 - .L_14)


	//   ....[0]....
.L_14:
        /*003c*/ 	.word	0x000004a0
        /*0040*/ 	.word	0x00000fff


	//----- nvinfo : EIATTR_VRC_CTA_INIT_COUNT
	.align		4
.L_15:
        /*0044*/ 	.byte	0x02, 0x4a
	.zero		1
	.zero		1


	//----- nvinfo : EIATTR_EXIT_INSTR_OFFSETS
	.align		4
        /*0048*/ 	.byte	0x04, 0x1c
        /*004a*/ 	.short	(.L_17 - .L_16)


	//   ....[0]....
.L_16:
        /*004c*/ 	.word	0x00001350


	//   ....[1]....
        /*0050*/ 	.word	0x00001680


	//----- nvinfo : EIATTR_CRS_STACK_SIZE
	.align		4
.L_17:
        /*0054*/ 	.byte	0x04, 0x1e
        /*0056*/ 	.short	(.L_19 - .L_18)
.L_18:
        /*0058*/ 	.word	0x00000000


	//----- nvinfo : EIATTR_CBANK_PARAM_SIZE
	.align		4
.L_19:
        /*005c*/ 	.byte	0x03, 0x19
        /*005e*/ 	.short	0x000c


	//----- nvinfo : EIATTR_PARAM_CBANK
	.align		4
        /*0060*/ 	.byte	0x04, 0x0a
        /*0062*/ 	.short	(.L_21 - .L_20)
	.align		4
.L_20:
        /*0064*/ 	.word	index@(.nv.constant0._Z16updateVelocitiesP4Bodyi)
        /*0068*/ 	.short	0x0380
        /*006a*/ 	.short	0x000c


	//----- nvinfo : EIATTR_SW_WAR
	.align		4
.L_21:
        /*006c*/ 	.byte	0x04, 0x36
        /*006e*/ 	.short	(.L_23 - .L_22)
.L_22:
        /*0070*/ 	.word	0x00000008
.L_23:


//--------------------- .nv.callgraph             --------------------------
	.section	.nv.callgraph,"",@"SHT_CUDA_CALLGRAPH"
	.align	4
	.sectionentsize	8
	.align		4
        /*0000*/ 	.word	0x00000000
	.align		4
        /*0004*/ 	.word	0xffffffff
	.align		4
        /*0008*/ 	.word	0x00000000
	.align		4
        /*000c*/ 	.word	0xfffffffe
	.align		4
        /*0010*/ 	.word	0x00000000
	.align		4
        /*0014*/ 	.word	0xfffffffd
	.align		4
        /*0018*/ 	.word	0x00000000
	.align		4
        /*001c*/ 	.word	0xfffffffc


//--------------------- .text._Z16updateVelocitiesP4Bodyi --------------------------
	.section	.text._Z16updateVelocitiesP4Bodyi,"ax",@progbits
	.align	128
        .global         _Z16updateVelocitiesP4Bodyi
        .type           _Z16updateVelocitiesP4Bodyi,@function
        .size           _Z16updateVelocitiesP4Bodyi,(.L_x_38 - _Z16updateVelocitiesP4Bodyi)
        .other          _Z16updateVelocitiesP4Bodyi,@"STO_CUDA_ENTRY STV_DEFAULT"
_Z16updateVelocitiesP4Bodyi:
.text._Z16updateVelocitiesP4Bodyi:
[----:B------:R-:W-:Y:S01]  /*0000*/  LDC R1, c[0x0][0x37c] ;  /* 0x0000df00ff017b82 */ /* 0x000fe20000000800 */
[----:B------:R-:W0:Y:S07]  /*0010*/  S2R R4, SR_TID.X ;  /* 0x0000000000047919 */ /* 0x000e2e0000002100 */
[----:B------:R-:W0:Y:S01]  /*0020*/  S2UR UR9, SR_CTAID.X ;  /* 0x00000000000979c3 */ /* 0x000e220000002500 */
[----:B------:R-:W1:Y:S07]  /*0030*/  LDCU.64 UR10, c[0x0][0x358] ;  /* 0x00006b00ff0a77ac */ /* 0x000e6e0008000a00 */
[----:B------:R-:W0:Y:S08]  /*0040*/  LDC R5, c[0x0][0x360] ;  /* 0x0000d800ff057b82 */ /* 0x000e300000000800 */
[----:B------:R-:W2:Y:S01]  /*0050*/  LDC.64 R8, c[0x0][0x380] ;  /* 0x0000e000ff087b82 */ /* 0x000ea20000000a00 */
[----:B0-----:R-:W-:-:S04]  /*0060*/  IMAD R6, R5, UR9, R4 ;  /* 0x0000000905067c24 */ /* 0x001fc8000f8e0204 */
[----:B--2---:R-:W-:-:S05]  /*0070*/  IMAD.WIDE R8, R6, 0x1c, R8 ;  /* 0x0000001c06087825 */ /* 0x004fca00078e0208 */
[----:B-1----:R-:W2:Y:S04]  /*0080*/  LDG.E R7, desc[UR10][R8.64+0x18] ;  /* 0x0000180a08077981 */ /* 0x002ea8000c1e1900 */
[----:B------:R0:W5:Y:S04]  /*0090*/  LDG.E R13, desc[UR10][R8.64] ;  /* 0x0000000a080d7981 */ /* 0x000168000c1e1900 */
[----:B------:R0:W5:Y:S04]  /*00a0*/  LDG.E R12, desc[UR10][R8.64+0x4] ;  /* 0x0000040a080c7981 */ /* 0x000168000c1e1900 */
[----:B------:R0:W5:Y:S04]  /*00b0*/  LDG.E R14, desc[UR10][R8.64+0x8] ;  /* 0x0000080a080e7981 */ /* 0x000168000c1e1900 */
[----:B------:R0:W5:Y:S04]  /*00c0*/  LDG.E R15, desc[UR10][R8.64+0xc] ;  /* 0x00000c0a080f7981 */ /* 0x000168000c1e1900 */
[----:B------:R0:W5:Y:S04]  /*00d0*/  LDG.E R16, desc[UR10][R8.64+0x10] ;  /* 0x0000100a08107981 */ /* 0x000168000c1e1900 */
[----:B------:R0:W5:Y:S01]  /*00e0*/  LDG.E R17, desc[UR10][R8.64+0x14] ;  /* 0x0000140a08117981 */ /* 0x000162000c1e1900 */
[----:B------:R-:W-:Y:S01]  /*00f0*/  UMOV UR4, 0xffed8acc ;  /* 0xffed8acc00047882 */ /* 0x000fe20000000000 */
[----:B------:R-:W-:Y:S01]  /*0100*/  UMOV UR5, 0x3dd2589e ;  /* 0x3dd2589e00057882 */ /* 0x000fe20000000000 */
[----:B------:R-:W-:-:S02]  /*0110*/  CS2R R2, SRZ ;  /* 0x0000000000027805 */ /* 0x000fc4000001ff00 */
[----:B------:R-:W-:Y:S01]  /*0120*/  MOV R0, RZ ;  /* 0x000000ff00007202 */ /* 0x000fe20000000f00 */
[----:B--2---:R-:W1:Y:S02]  /*0130*/  F2F.F64.F32 R20, R7 ;  /* 0x0000000700147310 */ /* 0x004e640000201800 */
[----:B-1----:R-:W-:Y:S01]  /*0140*/  DMUL R20, R20, UR4 ;  /* 0x0000000414147c28 */ /* 0x002fe20008000000 */
[----:B0-----:R-:W-:-:S10]  /*0150*/  UMOV UR4, URZ ;  /* 0x000000ff00047c82 */ /* 0x001fd40008000000 */
.L_x_19:
[----:B------:R-:W0:Y:S01]  /*0160*/  LDCU UR7, c[0x0][0x388] ;  /* 0x00007100ff0777ac */ /* 0x000e220008000800 */
[----:B------:R-:W-:Y:S01]  /*0170*/  IMAD R19, R5, UR4, RZ ;  /* 0x0000000405137c24 */ /* 0x000fe2000f8e02ff */
[----:B------:R-:W-:Y:S04]  /*0180*/  BSSY.RECONVERGENT B0, `(.L_x_0) ;  /* 0x0000018000007945 */ /* 0x000fe80003800200 */
[----:B------:R-:W-:-:S04]  /*0190*/  IADD3 R11, PT, PT, R19, R4, RZ ;  /* 0x00000004130b7210 */ /* 0x000fc80007ffe0ff */
[----:B0-----:R-:W-:-:S13]  /*01a0*/  ISETP.GE.AND P0, PT, R11, UR7, PT ;  /* 0x000000070b007c0c */ /* 0x001fda000bf06270 */
[----:B------:R-:W-:Y:S05]  /*01b0*/  @P0 BRA `(.L_x_1) ;  /* 0x0000000000500947 */ /* 0x000fea0003800000 */
[----:B------:R-:W0:Y:S02]  /*01c0*/  LDC.64 R8, c[0x0][0x380] ;  /* 0x0000e000ff087b82 */ /* 0x000e240000000a00 */
[----:B0-----:R-:W-:-:S05]  /*01d0*/  IMAD.WIDE R8, R11, 0x1c, R8 ;  /* 0x0000001c0b087825 */ /* 0x001fca00078e0208 */
[----:B------:R-:W2:Y:S04]  /*01e0*/  LDG.E R10, desc[UR10][R8.64] ;  /* 0x0000000a080a7981 */ /* 0x000ea8000c1e1900 */
[----:B------:R-:W3:Y:S04]  /*01f0*/  LDG.E R11, desc[UR10][R8.64+0x4] ;  /* 0x0000040a080b7981 */ /* 0x000ee8000c1e1900 */
[----:B------:R-:W4:Y:S04]  /*0200*/  LDG.E R18, desc[UR10][R8.64+0x8] ;  /* 0x0000080a08127981 */ /* 0x000f28000c1e1900 */
[----:B------:R-:W4:Y:S04]  /*0210*/  LDG.E R22, desc[UR10][R8.64+0xc] ;  /* 0x00000c0a08167981 */ /* 0x000f28000c1e1900 */
[----:B------:R-:W4:Y:S04]  /*0220*/  LDG.E R23, desc[UR10][R8.64+0x10] ;  /* 0x0000100a08177981 */ /* 0x000f28000c1e1900 */
[----:B------:R-:W4:Y:S04]  /*0230*/  LDG.E R24, desc[UR10][R8.64+0x14] ;  /* 0x0000140a08187981 */ /* 0x000f28000c1e1900 */
[----:B------:R-:W4:Y:S01]  /*0240*/  LDG.E R25, desc[UR10][R8.64+0x18] ;  /* 0x0000180a08197981 */ /* 0x000f22000c1e1900 */
[----:B------:R-:W-:Y:S01]  /*0250*/  MOV R26, 0x400 ;  /* 0x00000400001a7802 */ /* 0x000fe20000000f00 */
[----:B------:R-:W0:Y:S03]  /*0260*/  S2R R27, SR_CgaCtaId ;  /* 0x00000000001b7919 */ /* 0x000e260000008800 */
[----:B0-----:R-:W-:-:S05]  /*0270*/  LEA R27, R27, R26, 0x18 ;  /* 0x0000001a1b1b7211 */ /* 0x001fca00078ec0ff */
[----:B------:R-:W-:-:S05]  /*0280*/  IMAD R27, R4, 0x1c, R27 ;  /* 0x0000001c041b7824 */ /* 0x000fca00078e021b */
[----:B--2---:R0:W-:Y:S04]  /*0290*/  STS [R27], R10 ;  /* 0x0000000a1b007388 */ /* 0x0041e80000000800 */
[----:B---3--:R0:W-:Y:S04]  /*02a0*/  STS [R27+0x4], R11 ;  /* 0x0000040b1b007388 */ /* 0x0081e80000000800 */
[----:B----4-:R0:W-:Y:S04]  /*02b0*/  STS [R27+0x8], R18 ;  /* 0x000008121b007388 */ /* 0x0101e80000000800 */
[----:B------:R0:W-:Y:S04]  /*02c0*/  STS [R27+0xc], R22 ;  /* 0x00000c161b007388 */ /* 0x0001e80000000800 */
[----:B------:R0:W-:Y:S04]  /*02d0*/  STS [R27+0x10], R23 ;  /* 0x000010171b007388 */ /* 0x0001e80000000800 */
[----:B------:R0:W-:Y:S04]  /*02e0*/  STS [R27+0x14], R24 ;  /* 0x000014181b007388 */ /* 0x0001e80000000800 */
[----:B------:R0:W-:Y:S02]  /*02f0*/  STS [R27+0x18], R25 ;  /* 0x000018191b007388 */ /* 0x0001e40000000800 */
.L_x_1:
[----:B------:R-:W-:Y:S05]  /*0300*/  BSYNC.RECONVERGENT B0 ;  /* 0x0000000000007941 */ /* 0x000fea0003800200 */
.L_x_0:
[----:B------:R-:W-:Y:S01]  /*0310*/  BAR.SYNC.DEFER_BLOCKING 0x0 ;  /* 0x0000000000007b1d */ /* 0x000fe20000010000 */
[----:B------:R-:W-:Y:S01]  /*0320*/  ISETP.GE.U32.AND P0, PT, R5, 0x4, PT ;  /* 0x000000040500780c */ /* 0x000fe20003f06070 */
[----:B0-----:R-:W-:-:S12]  /*0330*/  HFMA2 R18, -RZ, RZ, 0, 0 ;  /* 0x00000000ff127431 */ /* 0x001fd800000001ff */
[----:B------:R-:W-:Y:S05]  /*0340*/  @!P0 BRA `(.L_x_2) ;  /* 0x0000000800348947 */ /* 0x000fea0003800000 */
[----:B------:R-:W-:Y:S01]  /*0350*/  LOP3.LUT R18, R5, 0x7fc, RZ, 0xc0, !PT ;  /* 0x000007fc05127812 */ /* 0x000fe200078ec0ff */
[----:B------:R-:W0:Y:S01]  /*0360*/  LDCU UR7, c[0x0][0x388] ;  /* 0x00007100ff0777ac */ /* 0x000e220008000800 */
[----:B------:R-:W-:-:S05]  /*0370*/  UMOV UR5, URZ ;  /* 0x000000ff00057c82 */ /* 0x000fca0008000000 */
.L_x_11:
[----:B------:R-:W-:Y:S01]  /*0380*/  IADD3 R25, PT, PT, R19, UR5, RZ ;  /* 0x0000000513197c10 */ /* 0x000fe2000fffe0ff */
[----:B------:R-:W-:Y:S03]  /*0390*/  BSSY.RECONVERGENT B0, `(.L_x_3) ;  /* 0x0000028000007945 */ /* 0x000fe60003800200 */
[C---:B------:R-:W-:Y:S02]  /*03a0*/  ISETP.NE.AND P2, PT, R25.reuse, R6, PT ;  /* 0x000000061900720c */ /* 0x040fe40003f45270 */
[C---:B------:R-:W-:Y:S02]  /*03b0*/  IADD3 R9, PT, PT, R25.reuse, 0x1, RZ ;  /* 0x0000000119097810 */ /* 0x040fe40007ffe0ff */
[C---:B0-----:R-:W-:Y:S02]  /*03c0*/  ISETP.GE.U32.OR P2, PT, R25.reuse, UR7, !P2 ;  /* 0x0000000719007c0c */ /* 0x041fe4000d746470 */
[----:B------:R-:W-:-:S02]  /*03d0*/  IADD3 R11, PT, PT, R25, 0x2, RZ ;  /* 0x00000002190b7810 */ /* 0x000fc40007ffe0ff */
[----:B------:R-:W-:Y:S02]  /*03e0*/  IADD3 R23, PT, PT, R25, 0x3, RZ ;  /* 0x0000000319177810 */ /* 0x000fe40007ffe0ff */
[-C--:B------:R-:W-:Y:S02]  /*03f0*/  ISETP.NE.AND P0, PT, R9, R6.reuse, PT ;  /* 0x000000060900720c */ /* 0x080fe40003f05270 */
[-C--:B------:R-:W-:Y:S02]  /*0400*/  ISETP.NE.AND P3, PT, R11, R6.reuse, PT ;  /* 0x000000060b00720c */ /* 0x080fe40003f65270 */
[----:B------:R-:W-:Y:S02]  /*0410*/  ISETP.NE.AND P1, PT, R23, R6, PT ;  /* 0x000000061700720c */ /* 0x000fe40003f25270 */
[----:B------:R-:W-:Y:S02]  /*0420*/  ISETP.GE.U32.OR P0, PT, R9, UR7, !P0 ;  /* 0x0000000709007c0c */ /* 0x000fe4000c706470 */
[----:B------:R-:W-:-:S02]  /*0430*/  ISETP.GE.U32.OR P3, PT, R11, UR7, !P3 ;  /* 0x000000070b007c0c */ /* 0x000fc4000df66470 */
[----:B------:R-:W-:Y:S01]  /*0440*/  ISETP.GE.U32.OR P1, PT, R23, UR7, !P1 ;  /* 0x0000000717007c0c */ /* 0x000fe2000cf26470 */
[----:B------:R-:W-:-:S12]  /*0450*/  @P2 BRA `(.L_x_4) ;  /* 0x00000000006c2947 */ /* 0x000fd80003800000 */
[----:B------:R-:W0:Y:S01]  /*0460*/  S2UR UR8, SR_CgaCtaId ;  /* 0x00000000000879c3 */ /* 0x000e220000008800 */
[----:B------:R-:W-:Y:S02]  /*0470*/  UMOV UR6, 0x400 ;  /* 0x0000040000067882 */ /* 0x000fe40000000000 */
[----:B0-----:R-:W-:-:S04]  /*0480*/  ULEA UR6, UR8, UR6, 0x18 ;  /* 0x0000000608067291 */ /* 0x001fc8000f8ec0ff */
[----:B------:R-:W-:-:S09]  /*0490*/  UIMAD UR6, UR5, 0x1c, UR6 ;  /* 0x0000001c050678a4 */ /* 0x000fd2000f8e0206 */
[----:B------:R-:W0:Y:S04]  /*04a0*/  LDS.128 R8, [UR6] ;  /* 0x00000006ff087984 */ /* 0x000e280008000c00 */
[----:B------:R-:W1:Y:S01]  /*04b0*/  LDS R27, [UR6+0x18] ;  /* 0x00001806ff1b7984 */ /* 0x000e620008000800 */
[----:B0----5:R-:W-:Y:S01]  /*04c0*/  FADD R23, -R12, R9 ;  /* 0x000000090c177221 */ /* 0x021fe20000000100 */
[----:B------:R-:W-:Y:S01]  /*04d0*/  FADD R22, -R13, R8 ;  /* 0x000000080d167221 */ /* 0x000fe20000000100 */
[----:B------:R-:W-:Y:S02]  /*04e0*/  FADD R25, -R14, R10 ;  /* 0x0000000a0e197221 */ /* 0x000fe40000000100 */
[----:B------:R-:W-:Y:S01]  /*04f0*/  FMUL R9, R23, R23 ;  /* 0x0000001717097220 */ /* 0x000fe20000400000 */
[----:B-1----:R-:W0:Y:S03]  /*0500*/  F2F.F64.F32 R10, R27 ;  /* 0x0000001b000a7310 */ /* 0x002e260000201800 */
[----:B------:R-:W-:-:S04]  /*0510*/  FFMA R8, R22, R22, R9 ;  /* 0x0000001616087223 */ /* 0x000fc80000000009 */
[----:B------:R-:W-:-:S04]  /*0520*/  FFMA R8, R25, R25, R8 ;  /* 0x0000001919087223 */ /* 0x000fc80000000008 */
[----:B------:R-:W-:Y:S01]  /*0530*/  FADD R24, R8, 1.00000001335143196e-10 ;  /* 0x2edbe6ff08187421 */ /* 0x000fe20000000000 */
[----:B0-----:R-:W-:-:S04]  /*0540*/  DMUL R10, R20, R10 ;  /* 0x0000000a140a7228 */ /* 0x001fc80000000000 */
[----:B------:R-:W-:-:S13]  /*0550*/  FSETP.GEU.AND P2, PT, |R24|, 1.175494350822287508e-38, PT ;  /* 0x008000001800780b */ /* 0x000fda0003f4e200 */
[----:B------:R-:W-:-:S04]  /*0560*/  @!P2 FMUL R24, R24, 16777216 ;  /* 0x4b8000001818a820 */ /* 0x000fc80000400000 */
[----:B------:R-:W0:Y:S02]  /*0570*/  MUFU.RSQ R8, R24 ;  /* 0x0000001800087308 */ /* 0x000e240000001400 */
[----:B0-----:R-:W-:-:S04]  /*0580*/  @!P2 FMUL R8, R8, 4096 ;  /* 0x458000000808a820 */ /* 0x001fc80000400000 */
[----:B------:R-:W-:-:S04]  /*0590*/  FMUL R9, R8, R8 ;  /* 0x0000000808097220 */ /* 0x000fc80000400000 */
[----:B------:R-:W-:-:S04]  /*05a0*/  FMUL R26, R8, R9 ;  /* 0x00000009081a7220 */ /* 0x000fc80000400000 */
[----:B------:R-:W0:Y:S02]  /*05b0*/  F2F.F64.F32 R8, R26 ;  /* 0x0000001a00087310 */ /* 0x000e240000201800 */
[----:B0-----:R-:W-:-:S10]  /*05c0*/  DMUL R8, R10, R8 ;  /* 0x000000080a087228 */ /* 0x001fd40000000000 */
[----:B------:R-:W0:Y:S02]  /*05d0*/  F2F.F32.F64 R8, R8 ;  /* 0x0000000800087310 */ /* 0x000e240000301000 */
[-C--:B0-----:R-:W-:Y:S01]  /*05e0*/  FFMA R3, R22, R8.reuse, R3 ;  /* 0x0000000816037223 */ /* 0x081fe20000000003 */
[-C--:B------:R-:W-:Y:S01]  /*05f0*/  FFMA R0, R23, R8.reuse, R0 ;  /* 0x0000000817007223 */ /* 0x080fe20000000000 */
[----:B------:R-:W-:-:S07]  /*0600*/  FFMA R2, R25, R8, R2 ;  /* 0x0000000819027223 */ /* 0x000fce0000000002 */
.L_x_4:
[----:B------:R-:W-:Y:S05]  /*0610*/  BSYNC.RECONVERGENT B0 ;  /* 0x0000000000007941 */ /* 0x000fea0003800200 */
.L_x_3:
[----:B------:R-:W-:Y:S04]  /*0620*/  BSSY.RECONVERGENT B0, `(.L_x_5) ;  /* 0x000001e000007945 */ /* 0x000fe80003800200 */
[----:B------:R-:W-:Y:S05]  /*0630*/  @P0 BRA `(.L_x_6) ;  /* 0x0000000000700947 */ /* 0x000fea0003800000 */
[----:B------:R-:W0:Y:S01]  /*0640*/  S2UR UR8, SR_CgaCtaId ;  /* 0x00000000000879c3 */ /* 0x000e220000008800 */
[----:B------:R-:W-:Y:S02]  /*0650*/  UMOV UR6, 0x400 ;  /* 0x0000040000067882 */ /* 0x000fe40000000000 */
[----:B0-----:R-:W-:-:S04]  /*0660*/  ULEA UR6, UR8, UR6, 0x18 ;  /* 0x0000000608067291 */ /* 0x001fc8000f8ec0ff */
[----:B------:R-:W-:-:S09]  /*0670*/  UIMAD UR6, UR5, 0x1c, UR6 ;  /* 0x0000001c050678a4 */ /* 0x000fd2000f8e0206 */
[----:B------:R-:W0:Y:S04]  /*0680*/  LDS.64 R8, [UR6+0x20] ;  /* 0x00002006ff087984 */ /* 0x000e280008000a00 */
[----:B------:R-:W1:Y:S04]  /*0690*/  LDS R22, [UR6+0x1c] ;  /* 0x00001c06ff167984 */ /* 0x000e680008000800 */
[----:B------:R-:W2:Y:S01]  /*06a0*/  LDS R27, [UR6+0x34] ;  /* 0x00003406ff1b7984 */ /* 0x000ea20008000800 */
[----:B0----5:R-:W-:Y:S01]  /*06b0*/  FADD R23, -R12, R8 ;  /* 0x000000080c177221 */ /* 0x021fe20000000100 */
[----:B------:R-:W-:Y:S01]  /*06c0*/  FADD R25, -R14, R9 ;  /* 0x000000090e197221 */ /* 0x000fe20000000100 */
[----:B-1----:R-:W-:-:S02]  /*06d0*/  FADD R22, -R13, R22 ;  /* 0x000000160d167221 */ /* 0x002fc40000000100 */
[----:B------:R-:W-:-:S04]  /*06e0*/  FMUL R11, R23, R23 ;  /* 0x00000017170b7220 */ /* 0x000fc80000400000 */
[----:B------:R-:W-:Y:S02]  /*06f0*/  FFMA R8, R22, R22, R11 ;  /* 0x0000001616087223 */ /* 0x000fe4000000000b */
[----:B--2---:R-:W0:Y:S02]  /*0700*/  F2F.F64.F32 R10, R27 ;  /* 0x0000001b000a7310 */ /* 0x004e240000201800 */
[----:B------:R-:W-:-:S04]  /*0710*/  FFMA R8, R25, R25, R8 ;  /* 0x0000001919087223 */ /* 0x000fc80000000008 */
[----:B------:R-:W-:-:S05]  /*0720*/  FADD R24, R8, 1.00000001335143196e-10 ;  /* 0x2edbe6ff08187421 */ /* 0x000fca0000000000 */
[----:B------:R-:W-:Y:S01]  /*0730*/  FSETP.GEU.AND P0, PT, |R24|, 1.175494350822287508e-38, PT ;  /* 0x008000001800780b */ /* 0x000fe20003f0e200 */
[----:B0-----:R-:W-:-:S12]  /*0740*/  DMUL R10, R20, R10 ;  /* 0x0000000a140a7228 */ /* 0x001fd80000000000 */
        /* <DEDUP_REMOVED lines=11> */
.L_x_6:
[----:B------:R-:W-:Y:S05]  /*0800*/  BSYNC.RECONVERGENT B0 ;  /* 0x0000000000007941 */ /* 0x000fea0003800200 */
.L_x_5:
        /* <DEDUP_REMOVED lines=10> */
[----:B------:R-:W-:-:S03]  /*08b0*/  FADD R22, -R13, R8 ;  /* 0x000000080d167221 */ /* 0x000fc60000000100 */
[----:B------:R-:W-:Y:S01]  /*08c0*/  FMUL R9, R23, R23 ;  /* 0x0000001717097220 */ /* 0x000fe20000400000 */
[----:B-1----:R-:W-:-:S03]  /*08d0*/  FADD R25, -R14, R25 ;  /* 0x000000190e197221 */ /* 0x002fc60000000100 */
[----:B------:R-:W-:Y:S01]  /*08e0*/  FFMA R8, R22, R22, R9 ;  /* 0x0000001616087223 */ /* 0x000fe20000000009 */
[----:B--2---:R-:W0:Y:S03]  /*08f0*/  F2F.F64.F32 R10, R27 ;  /* 0x0000001b000a7310 */ /* 0x004e260000201800 */
        /* <DEDUP_REMOVED lines=15> */
.L_x_8:
[----:B------:R-:W-:Y:S05]  /*09f0*/  BSYNC.RECONVERGENT B0 ;  /* 0x0000000000007941 */ /* 0x000fea0003800200 */
.L_x_7:
        /* <DEDUP_REMOVED lines=30> */
.L_x_10:
[----:B------:R-:W-:Y:S05]  /*0be0*/  BSYNC.RECONVERGENT B0 ;  /* 0x0000000000007941 */ /* 0x000fea0003800200 */
.L_x_9:
[----:B------:R-:W-:-:S06]  /*0bf0*/  UIADD3 UR5, UPT, UPT, UR5, 0x4, URZ ;  /* 0x0000000405057890 */ /* 0x000fcc000fffe0ff */
[----:B------:R-:W-:-:S13]  /*0c00*/  ISETP.NE.AND P0, PT, R18, UR5, PT ;  /* 0x0000000512007c0c */ /* 0x000fda000bf05270 */
[----:B------:R-:W-:Y:S05]  /*0c10*/  @P0 BRA `(.L_x_11) ;  /* 0xfffffff400d80947 */ /* 0x000fea000383ffff */
.L_x_2:
[----:B------:R-:W-:-:S13]  /*0c20*/  LOP3.LUT P0, R8, R5, 0x3, RZ, 0xc0, !PT ;  /* 0x0000000305087812 */ /* 0x000fda000780c0ff */
[----:B------:R-:W-:Y:S05]  /*0c30*/  @!P0 BRA `(.L_x_12) ;  /* 0x0000000400ac8947 */ /* 0x000fea0003800000 */
[----:B------:R-:W-:-:S13]  /*0c40*/  ISETP.NE.AND P0, PT, R8, 0x1, PT ;  /* 0x000000010800780c */ /* 0x000fda0003f05270 */
[----:B------:R-:W-:Y:S05]  /*0c50*/  @!P0 BRA `(.L_x_13) ;  /* 0x0000000400148947 */ /* 0x000fea0003800000 */
[----:B------:R-:W-:Y:S01]  /*0c60*/  IADD3 R11, PT, PT, R19, R18, RZ ;  /* 0x00000012130b7210 */ /* 0x000fe20007ffe0ff */
[----:B------:R-:W-:Y:S03]  /*0c70*/  BSSY.RECONVERGENT B0, `(.L_x_14) ;  /* 0x0000023000007945 */ /* 0x000fe60003800200 */
[C---:B------:R-:W-:Y:S02]  /*0c80*/  ISETP.NE.AND P0, PT, R6.reuse, R11, PT ;  /* 0x0000000b0600720c */ /* 0x040fe40003f05270 */
[C---:B------:R-:W-:Y:S02]  /*0c90*/  IADD3 R9, PT, PT, R11.reuse, 0x1, RZ ;  /* 0x000000010b097810 */ /* 0x040fe40007ffe0ff */
[----:B------:R-:W-:Y:S02]  /*0ca0*/  ISETP.GE.U32.OR P0, PT, R11, UR7, !P0 ;  /* 0x000000070b007c0c */ /* 0x000fe4000c706470 */
[----:B------:R-:W-:-:S04]  /*0cb0*/  ISETP.NE.AND P1, PT, R6, R9, PT ;  /* 0x000000090600720c */ /* 0x000fc80003f25270 */
[----:B------:R-:W-:-:S07]  /*0cc0*/  ISETP.GE.U32.OR P1, PT, R9, UR7, !P1 ;  /* 0x0000000709007c0c */ /* 0x000fce000cf26470 */
[----:B------:R-:W-:Y:S06]  /*0cd0*/  @P0 BRA `(.L_x_15) ;  /* 0x0000000000700947 */ /* 0x000fec0003800000 */
[----:B------:R-:W0:Y:S01]  /*0ce0*/  S2R R9, SR_CgaCtaId ;  /* 0x0000000000097919 */ /* 0x000e220000008800 */
[----:B------:R-:W-:-:S04]  /*0cf0*/  MOV R8, 0x400 ;  /* 0x0000040000087802 */ /* 0x000fc80000000f00 */
[----:B0-----:R-:W-:-:S05]  /*0d00*/  LEA R9, R9, R8, 0x18 ;  /* 0x0000000809097211 */ /* 0x001fca00078ec0ff */
[----:B------:R-:W-:-:S05]  /*0d10*/  IMAD R24, R18, 0x1c, R9 ;  /* 0x0000001c12187824 */ /* 0x000fca00078e0209 */
[----:B------:R-:W0:Y:S04]  /*0d20*/  LDS.64 R8, [R24] ;  /* 0x0000000018087984 */ /* 0x000e280000000a00 */
[----:B------:R-:W1:Y:S04]  /*0d30*/  LDS R25, [R24+0x8] ;  /* 0x0000080018197984 */ /* 0x000e680000000800 */
[----:B------:R-:W2:Y:S01]  /*0d40*/  LDS R28, [R24+0x18] ;  /* 0x00001800181c7984 */ /* 0x000ea20000000800 */
        /* <DEDUP_REMOVED lines=21> */
.L_x_15:
[----:B------:R-:W-:Y:S05]  /*0ea0*/  BSYNC.RECONVERGENT B0 ;  /* 0x0000000000007941 */ /* 0x000fea0003800200 */
.L_x_14:
[----:B------:R-:W-:Y:S04]  /*0eb0*/  BSSY.RECONVERGENT B0, `(.L_x_16) ;  /* 0x000001e000007945 */ /* 0x000fe80003800200 */
[----:B------:R-:W-:Y:S05]  /*0ec0*/  @P1 BRA `(.L_x_17) ;  /* 0x0000000000701947 */ /* 0x000fea0003800000 */
[----:B------:R-:W0:Y:S01]  /*0ed0*/  S2R R9, SR_CgaCtaId ;  /* 0x0000000000097919 */ /* 0x000e220000008800 */
[----:B------:R-:W-:-:S04]  /*0ee0*/  MOV R8, 0x400 ;  /* 0x0000040000087802 */ /* 0x000fc80000000f00 */
[----:B0-----:R-:W-:-:S05]  /*0ef0*/  LEA R9, R9, R8, 0x18 ;  /* 0x0000000809097211 */ /* 0x001fca00078ec0ff */
[----:B------:R-:W-:-:S05]  /*0f00*/  IMAD R28, R18, 0x1c, R9 ;  /* 0x0000001c121c7824 */ /* 0x000fca00078e0209 */
[----:B------:R-:W0:Y:S04]  /*0f10*/  LDS.64 R8, [R28+0x20] ;  /* 0x000020001c087984 */ /* 0x000e280000000a00 */
[----:B------:R-:W1:Y:S04]  /*0f20*/  LDS R22, [R28+0x1c] ;  /* 0x00001c001c167984 */ /* 0x000e680000000800 */
[----:B------:R-:W2:Y:S01]  /*0f30*/  LDS R27, [R28+0x34] ;  /* 0x000034001c1b7984 */ /* 0x000ea20000000800 */
        /* <DEDUP_REMOVED lines=21> */
.L_x_17:
[----:B------:R-:W-:Y:S05]  /*1090*/  BSYNC.RECONVERGENT B0 ;  /* 0x0000000000007941 */ /* 0x000fea0003800200 */
.L_x_16:
[----:B------:R-:W-:-:S07]  /*10a0*/  IADD3 R18, PT, PT, R18, 0x2, RZ ;  /* 0x0000000212127810 */ /* 0x000fce0007ffe0ff */
.L_x_13:
[----:B------:R-:W-:Y:S01]  /*10b0*/  IADD3 R19, PT, PT, R19, R18, RZ ;  /* 0x0000001213137210 */ /* 0x000fe20007ffe0ff */
[----:B------:R-:W-:Y:S01]  /*10c0*/  BSSY.RECONVERGENT B0, `(.L_x_12) ;  /* 0x0000022000007945 */ /* 0x000fe20003800200 */
[----:B------:R-:W-:Y:S02]  /*10d0*/  LOP3.LUT R8, R5, 0x1, RZ, 0xc0, !PT ;  /* 0x0000000105087812 */ /* 0x000fe400078ec0ff */
[----:B------:R-:W-:-:S04]  /*10e0*/  ISETP.NE.AND P0, PT, R6, R19, PT ;  /* 0x000000130600720c */ /* 0x000fc80003f05270 */
[----:B------:R-:W-:-:S04]  /*10f0*/  ISETP.GE.U32.OR P0, PT, R19, UR7, !P0 ;  /* 0x0000000713007c0c */ /* 0x000fc8000c706470 */
[----:B------:R-:W-:-:S13]  /*1100*/  ISETP.NE.U32.OR P0, PT, R8, 0x1, P0 ;  /* 0x000000010800780c */ /* 0x000fda0000705470 */
[----:B------:R-:W-:Y:S05]  /*1110*/  @P0 BRA `(.L_x_18) ;  /* 0x0000000000700947 */ /* 0x000fea0003800000 */
        /* <DEDUP_REMOVED lines=28> */
.L_x_18:
[----:B------:R-:W-:Y:S05]  /*12e0*/  BSYNC.RECONVERGENT B0 ;  /* 0x0000000000007941 */ /* 0x000fea0003800200 */
.L_x_12:
[----:B------:R-:W0:Y:S01]  /*12f0*/  LDCU UR5, c[0x0][0x370] ;  /* 0x00006e00ff0577ac */ /* 0x000e220008000800 */
[----:B------:R-:W-:Y:S01]  /*1300*/  BAR.SYNC.DEFER_BLOCKING 0x0 ;  /* 0x0000000000007b1d */ /* 0x000fe20000010000 */
[----:B------:R-:W-:-:S04]  /*1310*/  UIADD3 UR4, UPT, UPT, UR4, 0x1, URZ ;  /* 0x0000000104047890 */ /* 0x000fc8000fffe0ff */
[----:B0-----:R-:W-:-:S09]  /*1320*/  UISETP.NE.AND UP0, UPT, UR4, UR5, UPT ;  /* 0x000000050400728c */ /* 0x001fd2000bf05270 */
[----:B------:R-:W-:Y:S05]  /*1330*/  BRA.U UP0, `(.L_x_19) ;  /* 0xffffffed00887547 */ /* 0x000fea000b83ffff */
[----:B------:R-:W-:-:S13]  /*1340*/  ISETP.GE.AND P0, PT, R6, UR7, PT ;  /* 0x0000000706007c0c */ /* 0x000fda000bf06270 */
[----:B------:R-:W-:Y:S05]  /*1350*/  @P0 EXIT ;  /* 0x000000000000094d */ /* 0x000fea0003800000 */
[----:B------:R-:W0:Y:S01]  /*1360*/  MUFU.RCP R4, R7 ;  /* 0x0000000700047308 */ /* 0x000e220000001000 */
[----:B------:R-:W-:Y:S07]  /*1370*/  BSSY.RECONVERGENT B0, `(.L_x_20) ;  /* 0x000000b000007945 */ /* 0x000fee0003800200 */
[----:B------:R-:W1:Y:S01]  /*1380*/  FCHK P0, R3, R7 ;  /* 0x0000000703007302 */ /* 0x000e620000000000 */
[----:B0-----:R-:W-:-:S04]  /*1390*/  FFMA R9, -R7, R4, 1 ;  /* 0x3f80000007097423 */ /* 0x001fc80000000104 */
[----:B------:R-:W-:-:S04]  /*13a0*/  FFMA R4, R4, R9, R4 ;  /* 0x0000000904047223 */ /* 0x000fc80000000004 */
[----:B------:R-:W-:-:S04]  /*13b0*/  FFMA R9, R3, R4, RZ ;  /* 0x0000000403097223 */ /* 0x000fc800000000ff */
[----:B------:R-:W-:-:S04]  /*13c0*/  FFMA R6, -R7, R9, R3 ;  /* 0x0000000907067223 */ /* 0x000fc80000000103 */
[----:B------:R-:W-:Y:S01]  /*13d0*/  FFMA R4, R4, R6, R9 ;  /* 0x0000000604047223 */ /* 0x000fe20000000009 */
[----:B-1----:R-:W-:Y:S06]  /*13e0*/  @!P0 BRA `(.L_x_21) ;  /* 0x00000000000c8947 */ /* 0x002fec0003800000 */
[----:B------:R-:W-:-:S07]  /*13f0*/  MOV R6, 0x1410 ;  /* 0x0000141000067802 */ /* 0x000fce0000000f00 */
[----:B-----5:R-:W-:Y:S05]  /*1400*/  CALL.REL.NOINC `($__internal_0_$__cuda_sm3x_div_rn_noftz_f32_slowpath) ;  /* 0x0000000000a07944 */ /* 0x020fea0003c00000 */
[----:B------:R-:W-:-:S07]  /*1410*/  MOV R4, R3 ;  /* 0x0000000300047202 */ /* 0x000fce0000000f00 */
.L_x_21:
[----:B------:R-:W-:Y:S05]  /*1420*/  BSYNC.RECONVERGENT B0 ;  /* 0x0000000000007941 */ /* 0x000fea0003800200 */
.L_x_20:
[----:B------:R-:W0:Y:S01]  /*1430*/  S2R R10, SR_TID.X ;  /* 0x00000000000a7919 */ /* 0x000e220000002100 */
[----:B------:R-:W1:Y:S01]  /*1440*/  LDC.64 R8, c[0x0][0x380] ;  /* 0x0000e000ff087b82 */ /* 0x000e620000000a00 */
[----:B------:R-:W2:Y:S01]  /*1450*/  MUFU.RCP R6, R7 ;  /* 0x0000000700067308 */ /* 0x000ea20000001000 */
[----:B-----5:R-:W-:Y:S01]  /*1460*/  FADD R15, R15, R4 ;  /* 0x000000040f0f7221 */ /* 0x020fe20000000000 */
[----:B------:R-:W-:Y:S06]  /*1470*/  BSSY.RECONVERGENT B0, `(.L_x_22) ;  /* 0x000000e000007945 */ /* 0x000fec0003800200 */
[----:B------:R-:W3:Y:S01]  /*1480*/  FCHK P0, R0, R7 ;  /* 0x0000000700007302 */ /* 0x000ee20000000000 */
[----:B--2---:R-:W-:Y:S01]  /*1490*/  FFMA R3, -R7, R6, 1 ;  /* 0x3f80000007037423 */ /* 0x004fe20000000106 */
[----:B0-----:R-:W-:-:S04]  /*14a0*/  IMAD R5, R5, UR9, R10 ;  /* 0x0000000905057c24 */ /* 0x001fc8000f8e020a */
[----:B-1----:R-:W-:-:S04]  /*14b0*/  IMAD.WIDE R4, R5, 0x1c, R8 ;  /* 0x0000001c05047825 */ /* 0x002fc800078e0208 */
[----:B------:R-:W-:Y:S01]  /*14c0*/  FFMA R8, R6, R3, R6 ;  /* 0x0000000306087223 */ /* 0x000fe20000000006 */
[----:B------:R0:W-:Y:S03]  /*14d0*/  STG.E desc[UR10][R4.64+0xc], R15 ;  /* 0x00000c0f04007986 */ /* 0x0001e6000c10190a */
[----:B------:R-:W-:-:S04]  /*14e0*/  FFMA R3, R0, R8, RZ ;  /* 0x0000000800037223 */ /* 0x000fc800000000ff */
[----:B------:R-:W-:-:S04]  /*14f0*/  FFMA R6, -R7, R3, R0 ;  /* 0x0000000307067223 */ /* 0x000fc80000000100 */
[----:B------:R-:W-:Y:S01]  /*1500*/  FFMA R3, R8, R6, R3 ;  /* 0x0000000608037223 */ /* 0x000fe20000000003 */
[----:B0--3--:R-:W-:Y:S06]  /*1510*/  @!P0 BRA `(.L_x_23) ;  /* 0x00000000000c8947 */ /* 0x009fec0003800000 */
[----:B------:R-:W-:Y:S02]  /*1520*/  MOV R3, R0 ;  /* 0x0000000000037202 */ /* 0x000fe40000000f00 */
[----:B------:R-:W-:-:S07]  /*1530*/  MOV R6, 0x1550 ;  /* 0x0000155000067802 */ /* 0x000fce0000000f00 */
[----:B------:R-:W-:Y:S05]  /*1540*/  CALL.REL.NOINC `($__internal_0_$__cuda_sm3x_div_rn_noftz_f32_slowpath) ;  /* 0x0000000000507944 */ /* 0x000fea0003c00000 */
.L_x_23:
[----:B------:R-:W-:Y:S05]  /*1550*/  BSYNC.RECONVERGENT B0 ;  /* 0x0000000000007941 */ /* 0x000fea0003800200 */
.L_x_22:
[----:B------:R-:W0:Y:S01]  /*1560*/  MUFU.RCP R0, R7 ;  /* 0x0000000700007308 */ /* 0x000e220000001000 */
[----:B------:R-:W-:Y:S01]  /*1570*/  FADD R3, R16, R3 ;  /* 0x0000000310037221 */ /* 0x000fe20000000000 */
[----:B------:R-:W-:Y:S04]  /*1580*/  BSSY.RECONVERGENT B0, `(.L_x_24) ;  /* 0x000000d000007945 */ /* 0x000fe80003800200 */
[----:B------:R1:W-:Y:S02]  /*1590*/  STG.E desc[UR10][R4.64+0x10], R3 ;  /* 0x0000100304007986 */ /* 0x0003e4000c10190a */
[----:B------:R-:W2:Y:S01]  /*15a0*/  FCHK P0, R2, R7 ;  /* 0x0000000702007302 */ /* 0x000ea20000000000 */
[----:B0-----:R-:W-:-:S04]  /*15b0*/  FFMA R9, -R7, R0, 1 ;  /* 0x3f80000007097423 */ /* 0x001fc80000000100 */
[----:B------:R-:W-:-:S04]  /*15c0*/  FFMA R11, R0, R9, R0 ;  /* 0x00000009000b7223 */ /* 0x000fc80000000000 */
[----:B------:R-:W-:-:S04]  /*15d0*/  FFMA R0, R2, R11, RZ ;  /* 0x0000000b02007223 */ /* 0x000fc800000000ff */
[----:B------:R-:W-:-:S04]  /*15e0*/  FFMA R9, -R7, R0, R2 ;  /* 0x0000000007097223 */ /* 0x000fc80000000102 */
[----:B------:R-:W-:Y:S01]  /*15f0*/  FFMA R0, R11, R9, R0 ;  /* 0x000000090b007223 */ /* 0x000fe20000000000 */
[----:B-12---:R-:W-:Y:S06]  /*1600*/  @!P0 BRA `(.L_x_25) ;  /* 0x0000000000108947 */ /* 0x006fec0003800000 */
[----:B------:R-:W-:Y:S02]  /*1610*/  MOV R3, R2 ;  /* 0x0000000200037202 */ /* 0x000fe40000000f00 */
[----:B------:R-:W-:-:S07]  /*1620*/  MOV R6, 0x1640 ;  /* 0x0000164000067802 */ /* 0x000fce0000000f00 */
[----:B------:R-:W-:Y:S05]  /*1630*/  CALL.REL.NOINC `($__internal_0_$__cuda_sm3x_div_rn_noftz_f32_slowpath) ;  /* 0x0000000000147944 */ /* 0x000fea0003c00000 */
[----:B------:R-:W-:-:S07]  /*1640*/  MOV R0, R3 ;  /* 0x0000000300007202 */ /* 0x000fce0000000f00 */
.L_x_25:
[----:B------:R-:W-:Y:S05]  /*1650*/  BSYNC.RECONVERGENT B0 ;  /* 0x0000000000007941 */ /* 0x000fea0003800200 */
.L_x_24:
[----:B------:R-:W-:-:S05]  /*1660*/  FADD R17, R17, R0 ;  /* 0x0000000011117221 */ /* 0x000fca0000000000 */
[----:B------:R-:W-:Y:S01]  /*1670*/  STG.E desc[UR10][R4.64+0x14], R17 ;  /* 0x0000141104007986 */ /* 0x000fe2000c10190a */
[----:B------:R-:W-:Y:S05]  /*1680*/  EXIT ;  /* 0x000000000000794d */ /* 0x000fea0003800000 */
        .weak           $__internal_0_$__cuda_sm3x_div_rn_noftz_f32_slowpath
        .type           $__internal_0_$__cuda_sm3x_div_rn_noftz_f32_slowpath,@function
        .size           $__internal_0_$__cuda_sm3x_div_rn_noftz_f32_slowpath,(.L_x_38 - $__internal_0_$__cuda_sm3x_div_rn_noftz_f32_slowpath)
$__internal_0_$__cuda_sm3x_div_rn_noftz_f32_slowpath:
[----:B------:R-:W-:Y:S01]  /*1690*/  SHF.R.U32.HI R9, RZ, 0x17, R7 ;  /* 0x00000017ff097819 */ /* 0x000fe20000011607 */
[----:B------:R-:W-:Y:S01]  /*16a0*/  BSSY.RECONVERGENT B1, `(.L_x_26) ;  /* 0x0000063000017945 */ /* 0x000fe20003800200 */
[----:B------:R-:W-:Y:S02]  /*16b0*/  SHF.R.U32.HI R8, RZ, 0x17, R3 ;  /* 0x00000017ff087819 */ /* 0x000fe40000011603 */
[----:B------:R-:W-:Y:S02]  /*16c0*/  LOP3.LUT R9, R9, 0xff, RZ, 0xc0, !PT ;  /* 0x000000ff09097812 */ /* 0x000fe400078ec0ff */
[----:B------:R-:W-:Y:S02]  /*16d0*/  LOP3.LUT R12, R8, 0xff, RZ, 0xc0, !PT ;  /* 0x000000ff080c7812 */ /* 0x000fe400078ec0ff */
[----:B------:R-:W-:Y:S02]  /*16e0*/  IADD3 R13, PT, PT, R9, -0x1, RZ ;  /* 0xffffffff090d7810 */ /* 0x000fe40007ffe0ff */
[----:B------:R-:W-:-:S02]  /*16f0*/  IADD3 R11, PT, PT, R12, -0x1, RZ ;  /* 0xffffffff0c0b7810 */ /* 0x000fc40007ffe0ff */
[----:B------:R-:W-:Y:S02]  /*1700*/  ISETP.GT.U32.AND P0, PT, R13, 0xfd, PT ;  /* 0x000000fd0d00780c */ /* 0x000fe40003f04070 */
[----:B------:R-:W-:Y:S02]  /*1710*/  MOV R10, R7 ;  /* 0x00000007000a7202 */ /* 0x000fe40000000f00 */
[----:B------:R-:W-:-:S13]  /*1720*/  ISETP.GT.U32.OR P0, PT, R11, 0xfd, P0 ;  /* 0x000000fd0b00780c */ /* 0x000fda0000704470 */
[----:B------:R-:W-:Y:S01]  /*1730*/  @!P0 MOV R8, RZ ;  /* 0x000000ff00088202 */ /* 0x000fe20000000f00 */
[----:B------:R-:W-:Y:S06]  /*1740*/  @!P0 BRA `(.L_x_27) ;  /* 0x00000000005c8947 */ /* 0x000fec0003800000 */
[----:B------:R-:W-:Y:S02]  /*1750*/  FSETP.GTU.FTZ.AND P0, PT, |R3|, +INF , PT ;  /* 0x7f8000000300780b */ /* 0x000fe40003f1c200 */
[----:B------:R-:W-:-:S04]  /*1760*/  FSETP.GTU.FTZ.AND P1, PT, |R7|, +INF , PT ;  /* 0x7f8000000700780b */ /* 0x000fc80003f3c200 */
[----:B------:R-:W-:-:S13]  /*1770*/  PLOP3.LUT P0, PT, P0, P1, PT, 0xf8, 0x8f ;  /* 0x00000000008f781c */ /* 0x000fda0000703f70 */
[----:B------:R-:W-:Y:S05]  /*1780*/  @P0 BRA `(.L_x_28) ;  /* 0x00000004004c0947 */ /* 0x000fea0003800000 */
[----:B------:R-:W-:-:S13]  /*1790*/  LOP3.LUT P0, RZ, R10, 0x7fffffff, R3, 0xc8, !PT ;  /* 0x7fffffff0aff7812 */ /* 0x000fda000780c803 */
[----:B------:R-:W-:Y:S05]  /*17a0*/  @!P0 BRA `(.L_x_29) ;  /* 0x00000004003c8947 */ /* 0x000fea0003800000 */
[----:B------:R-:W-:Y:S02]  /*17b0*/  FSETP.NEU.FTZ.AND P1, PT, |R3|, +INF , PT ;  /* 0x7f8000000300780b */ /* 0x000fe40003f3d200 */
[----:B------:R-:W-:Y:S02]  /*17c0*/  FSETP.NEU.FTZ.AND P2, PT, |R7|, +INF , PT ;  /* 0x7f8000000700780b */ /* 0x000fe40003f5d200 */
[----:B------:R-:W-:-:S11]  /*17d0*/  FSETP.NEU.FTZ.AND P0, PT, |R3|, +INF , PT ;  /* 0x7f8000000300780b */ /* 0x000fd60003f1d200 */
[----:B------:R-:W-:Y:S05]  /*17e0*/  @!P2 BRA !P1, `(.L_x_29) ;  /* 0x00000004002ca947 */ /* 0x000fea0004800000 */
[----:B------:R-:W-:-:S04]  /*17f0*/  LOP3.LUT P1, RZ, R3, 0x7fffffff, RZ, 0xc0, !PT ;  /* 0x7fffffff03ff7812 */ /* 0x000fc8000782c0ff */
[----:B------:R-:W-:-:S13]  /*1800*/  PLOP3.LUT P1, PT, P2, P1, PT, 0x2f, 0xf2 ;  /* 0x0000000000f2781c */ /* 0x000fda0001722577 */
[----:B------:R-:W-:Y:S05]  /*1810*/  @P1 BRA `(.L_x_30) ;  /* 0x0000000400181947 */ /* 0x000fea0003800000 */
[----:B------:R-:W-:-:S04]  /*1820*/  LOP3.LUT P1, RZ, R10, 0x7fffffff, RZ, 0xc0, !PT ;  /* 0x7fffffff0aff7812 */ /* 0x000fc8000782c0ff */
[----:B------:R-:W-:-:S13]  /*1830*/  PLOP3.LUT P0, PT, P0, P1, PT, 0x2f, 0xf2 ;  /* 0x0000000000f2781c */ /* 0x000fda0000702577 */
[----:B------:R-:W-:Y:S05]  /*1840*/  @P0 BRA `(.L_x_31) ;  /* 0x0000000400000947 */ /* 0x000fea0003800000 */
[----:B------:R-:W-:Y:S02]  /*1850*/  ISETP.GE.AND P0, PT, R11, RZ, PT ;  /* 0x000000ff0b00720c */ /* 0x000fe40003f06270 */
[----:B------:R-:W-:-:S11]  /*1860*/  ISETP.GE.AND P1, PT, R13, RZ, PT ;  /* 0x000000ff0d00720c */ /* 0x000fd60003f26270 */
[----:B------:R-:W-:Y:S01]  /*1870*/  @P0 MOV R8, RZ ;  /* 0x000000ff00080202 */ /* 0x000fe20000000f00 */
[----:B------:R-:W-:Y:S01]  /*1880*/  @!P0 FFMA R3, R3, 1.84467440737095516160e+19, RZ ;  /* 0x5f80000003038823 */ /* 0x000fe200000000ff */
[----:B------:R-:W-:Y:S01]  /*1890*/  @!P0 MOV R8, 0xffffffc0 ;  /* 0xffffffc000088802 */ /* 0x000fe20000000f00 */
[----:B------:R-:W-:-:S03]  /*18a0*/  @!P1 FFMA R10, R7, 1.84467440737095516160e+19, RZ ;  /* 0x5f800000070a9823 */ /* 0x000fc600000000ff */
[----:B------:R-:W-:-:S07]  /*18b0*/  @!P1 IADD3 R8, PT, PT, R8, 0x40, RZ ;  /* 0x0000004008089810 */ /* 0x000fce0007ffe0ff */
.L_x_27:
[----:B------:R-:W-:Y:S01]  /*18c0*/  LEA R11, R9, 0xc0800000, 0x17 ;  /* 0xc0800000090b7811 */ /* 0x000fe200078eb8ff */
[----:B------:R-:W-:Y:S01]  /*18d0*/  BSSY.RECONVERGENT B2, `(.L_x_32) ;  /* 0x0000036000027945 */ /* 0x000fe20003800200 */
[----:B------:R-:W-:Y:S02]  /*18e0*/  IADD3 R12, PT, PT, R12, -0x7f, RZ ;  /* 0xffffff810c0c7810 */ /* 0x000fe40007ffe0ff */
[----:B------:R-:W-:-:S03]  /*18f0*/  IADD3 R11, PT, PT, -R11, R10, RZ ;  /* 0x0000000a0b0b7210 */ /* 0x000fc60007ffe1ff */
[C---:B------:R-:W-:Y:S01]  /*1900*/  IMAD R3, R12.reuse, -0x800000, R3 ;  /* 0xff8000000c037824 */ /* 0x040fe200078e0203 */
[----:B------:R0:W1:Y:S01]  /*1910*/  MUFU.RCP R10, R11 ;  /* 0x0000000b000a7308 */ /* 0x0000620000001000 */
[----:B------:R-:W-:Y:S01]  /*1920*/  FADD.FTZ R14, -R11, -RZ ;  /* 0x800000ff0b0e7221 */ /* 0x000fe20000010100 */
[----:B0-----:R-:W-:-:S04]  /*1930*/  IADD3 R11, PT, PT, R12, 0x7f, -R9 ;  /* 0x0000007f0c0b7810 */ /* 0x001fc80007ffe809 */
[----:B------:R-:W-:Y:S01]  /*1940*/  IADD3 R8, PT, PT, R11, R8, RZ ;  /* 0x000000080b087210 */ /* 0x000fe20007ffe0ff */
[----:B-1----:R-:W-:-:S04]  /*1950*/  FFMA R13, R10, R14, 1 ;  /* 0x3f8000000a0d7423 */ /* 0x002fc8000000000e */
[----:B------:R-:W-:-:S04]  /*1960*/  FFMA R10, R10, R13, R10 ;  /* 0x0000000d0a0a7223 */ /* 0x000fc8000000000a */
[----:B------:R-:W-:-:S04]  /*1970*/  FFMA R13, R3, R10, RZ ;  /* 0x0000000a030d7223 */ /* 0x000fc800000000ff */
[----:B------:R-:W-:-:S04]  /*1980*/  FFMA R18, R14, R13, R3 ;  /* 0x0000000d0e127223 */ /* 0x000fc80000000003 */
[----:B------:R-:W-:-:S04]  /*1990*/  FFMA R13, R10, R18, R13 ;  /* 0x000000120a0d7223 */ /* 0x000fc8000000000d */
[----:B------:R-:W-:-:S04]  /*19a0*/  FFMA R14, R14, R13, R3 ;  /* 0x0000000d0e0e7223 */ /* 0x000fc80000000003 */
[----:B------:R-:W-:-:S05]  /*19b0*/  FFMA R3, R10, R14, R13 ;  /* 0x0000000e0a037223 */ /* 0x000fca000000000d */
[----:B------:R-:W-:-:S04]  /*19c0*/  SHF.R.U32.HI R9, RZ, 0x17, R3 ;  /* 0x00000017ff097819 */ /* 0x000fc80000011603 */
[----:B------:R-:W-:-:S04]  /*19d0*/  LOP3.LUT R9, R9, 0xff, RZ, 0xc0, !PT ;  /* 0x000000ff09097812 */ /* 0x000fc800078ec0ff */
[----:B------:R-:W-:-:S04]  /*19e0*/  IADD3 R12, PT, PT, R9, R8, RZ ;  /* 0x00000008090c7210 */ /* 0x000fc80007ffe0ff */
[----:B------:R-:W-:-:S04]  /*19f0*/  IADD3 R9, PT, PT, R12, -0x1, RZ ;  /* 0xffffffff0c097810 */ /* 0x000fc80007ffe0ff */
[----:B------:R-:W-:-:S13]  /*1a00*/  ISETP.GE.U32.AND P0, PT, R9, 0xfe, PT ;  /* 0x000000fe0900780c */ /* 0x000fda0003f06070 */
[----:B------:R-:W-:Y:S05]  /*1a10*/  @!P0 BRA `(.L_x_33) ;  /* 0x0000000000808947 */ /* 0x000fea0003800000 */
[----:B------:R-:W-:-:S13]  /*1a20*/  ISETP.GT.AND P0, PT, R12, 0xfe, PT ;  /* 0x000000fe0c00780c */ /* 0x000fda0003f04270 */
[----:B------:R-:W-:Y:S05]  /*1a30*/  @P0 BRA `(.L_x_34) ;  /* 0x00000000006c0947 */ /* 0x000fea0003800000 */
[----:B------:R-:W-:-:S13]  /*1a40*/  ISETP.GE.AND P0, PT, R12, 0x1, PT ;  /* 0x000000010c00780c */ /* 0x000fda0003f06270 */
[----:B------:R-:W-:Y:S05]  /*1a50*/  @P0 BRA `(.L_x_35) ;  /* 0x0000000000740947 */ /* 0x000fea0003800000 */
[----:B------:R-:W-:Y:S02]  /*1a60*/  ISETP.GE.AND P0, PT, R12, -0x18, PT ;  /* 0xffffffe80c00780c */ /* 0x000fe40003f06270 */
[----:B------:R-:W-:-:S11]  /*1a70*/  LOP3.LUT R3, R3, 0x80000000, RZ, 0xc0, !PT ;  /* 0x8000000003037812 */ /* 0x000fd600078ec0ff */
[----:B------:R-:W-:Y:S05]  /*1a80*/  @!P0 BRA `(.L_x_35) ;  /* 0x0000000000688947 */ /* 0x000fea0003800000 */
[CCC-:B------:R-:W-:Y:S01]  /*1a90*/  FFMA.RZ R8, R10.reuse, R14.reuse, R13.reuse ;  /* 0x0000000e0a087223 */ /* 0x1c0fe2000000c00d */
[-CC-:B------:R-:W-:Y:S01]  /*1aa0*/  FFMA.RM R9, R10, R14.reuse, R13.reuse ;  /* 0x0000000e0a097223 */ /* 0x180fe2000000400d */
[C---:B------:R-:W-:Y:S02]  /*1ab0*/  ISETP.NE.AND P2, PT, R12.reuse, RZ, PT ;  /* 0x000000ff0c00720c */ /* 0x040fe40003f45270 */
[----:B------:R-:W-:Y:S02]  /*1ac0*/  ISETP.NE.AND P1, PT, R12, RZ, PT ;  /* 0x000000ff0c00720c */ /* 0x000fe40003f25270 */
[----:B------:R-:W-:Y:S01]  /*1ad0*/  LOP3.LUT R11, R8, 0x7fffff, RZ, 0xc0, !PT ;  /* 0x007fffff080b7812 */ /* 0x000fe200078ec0ff */
[----:B------:R-:W-:Y:S01]  /*1ae0*/  FFMA.RP R8, R10, R14, R13 ;  /* 0x0000000e0a087223 */ /* 0x000fe2000000800d */
[----:B------:R-:W-:Y:S02]  /*1af0*/  IADD3 R10, PT, PT, R12, 0x20, RZ ;  /* 0x000000200c0a7810 */ /* 0x000fe40007ffe0ff */
[----:B------:R-:W-:-:S02]  /*1b00*/  LOP3.LUT R11, R11, 0x800000, RZ, 0xfc, !PT ;  /* 0x008000000b0b7812 */ /* 0x000fc400078efcff */
[----:B------:R-:W-:Y:S02]  /*1b10*/  IADD3 R12, PT, PT, -R12, RZ, RZ ;  /* 0x000000ff0c0c7210 */ /* 0x000fe40007ffe1ff */
[----:B------:R-:W-:Y:S02]  /*1b20*/  SHF.L.U32 R10, R11, R10, RZ ;  /* 0x0000000a0b0a7219 */ /* 0x000fe400000006ff */
[----:B------:R-:W-:Y:S02]  /*1b30*/  FSETP.NEU.FTZ.AND P0, PT, R8, R9, PT ;  /* 0x000000090800720b */ /* 0x000fe40003f1d000 */
[----:B------:R-:W-:Y:S02]  /*1b40*/  SEL R8, R12, RZ, P2 ;  /* 0x000000ff0c087207 */ /* 0x000fe40001000000 */
[----:B------:R-:W-:Y:S02]  /*1b50*/  ISETP.NE.AND P1, PT, R10, RZ, P1 ;  /* 0x000000ff0a00720c */ /* 0x000fe40000f25270 */
[----:B------:R-:W-:-:S02]  /*1b60*/  SHF.R.U32.HI R8, RZ, R8, R11 ;  /* 0x00000008ff087219 */ /* 0x000fc4000001160b */
[----:B------:R-:W-:Y:S02]  /*1b70*/  PLOP3.LUT P0, PT, P0, P1, PT, 0xf8, 0x8f ;  /* 0x00000000008f781c */ /* 0x000fe40000703f70 */
[----:B------:R-:W-:Y:S02]  /*1b80*/  SHF.R.U32.HI R10, RZ, 0x1, R8 ;  /* 0x00000001ff0a7819 */ /* 0x000fe40000011608 */
[----:B------:R-:W-:-:S04]  /*1b90*/  SEL R9, RZ, 0x1, !P0 ;  /* 0x00000001ff097807 */ /* 0x000fc80004000000 */
[----:B------:R-:W-:-:S04]  /*1ba0*/  LOP3.LUT R9, R9, 0x1, R10, 0xf8, !PT ;  /* 0x0000000109097812 */ /* 0x000fc800078ef80a */
[----:B------:R-:W-:-:S04]  /*1bb0*/  LOP3.LUT R9, R9, R8, RZ, 0xc0, !PT ;  /* 0x0000000809097212 */ /* 0x000fc800078ec0ff */
[----:B------:R-:W-:-:S04]  /*1bc0*/  IADD3 R10, PT, PT, R10, R9, RZ ;  /* 0x000000090a0a7210 */ /* 0x000fc80007ffe0ff */
[----:B------:R-:W-:Y:S01]  /*1bd0*/  LOP3.LUT R3, R10, R3, RZ, 0xfc, !PT ;  /* 0x000000030a037212 */ /* 0x000fe200078efcff */
[----:B------:R-:W-:Y:S06]  /*1be0*/  BRA `(.L_x_35) ;  /* 0x0000000000107947 */ /* 0x000fec0003800000 */
.L_x_34:
[----:B------:R-:W-:-:S04]  /*1bf0*/  LOP3.LUT R3, R3, 0x80000000, RZ, 0xc0, !PT ;  /* 0x8000000003037812 */ /* 0x000fc800078ec0ff */
[----:B------:R-:W-:Y:S01]  /*1c00*/  LOP3.LUT R3, R3, 0x7f800000, RZ, 0xfc, !PT ;  /* 0x7f80000003037812 */ /* 0x000fe200078efcff */
[----:B------:R-:W-:Y:S06]  /*1c10*/  BRA `(.L_x_35) ;  /* 0x0000000000047947 */ /* 0x000fec0003800000 */
.L_x_33:
[----:B------:R-:W-:-:S07]  /*1c20*/  LEA R3, R8, R3, 0x17 ;  /* 0x0000000308037211 */ /* 0x000fce00078eb8ff */
.L_x_35:
[----:B------:R-:W-:Y:S05]  /*1c30*/  BSYNC.RECONVERGENT B2 ;  /* 0x0000000000027941 */ /* 0x000fea0003800200 */
.L_x_32:
[----:B------:R-:W-:Y:S05]  /*1c40*/  BRA `(.L_x_36) ;  /* 0x0000000000207947 */ /* 0x000fea0003800000 */
.L_x_31:
[----:B------:R-:W-:-:S04]  /*1c50*/  LOP3.LUT R3, R10, 0x80000000, R3, 0x48, !PT ;  /* 0x800000000a037812 */ /* 0x000fc800078e4803 */
[----:B------:R-:W-:Y:S01]  /*1c60*/  LOP3.LUT R3, R3, 0x7f800000, RZ, 0xfc, !PT ;  /* 0x7f80000003037812 */ /* 0x000fe200078efcff */
[----:B------:R-:W-:Y:S06]  /*1c70*/  BRA `(.L_x_36) ;  /* 0x0000000000147947 */ /* 0x000fec0003800000 */
.L_x_30:
[----:B------:R-:W-:Y:S01]  /*1c80*/  LOP3.LUT R3, R10, 0x80000000, R3, 0x48, !PT ;  /* 0x800000000a037812 */ /* 0x000fe200078e4803 */
[----:B------:R-:W-:Y:S06]  /*1c90*/  BRA `(.L_x_36) ;  /* 0x00000000000c7947 */ /* 0x000fec0003800000 */
.L_x_29:
[----:B------:R-:W0:Y:S01]  /*1ca0*/  MUFU.RSQ R3, -QNAN ;  /* 0xffc0000000037908 */ /* 0x000e220000001400 */
[----:B------:R-:W-:Y:S05]  /*1cb0*/  BRA `(.L_x_36) ;  /* 0x0000000000047947 */ /* 0x000fea0003800000 */
.L_x_28:
[----:B------:R-:W-:-:S07]  /*1cc0*/  FADD.FTZ R3, R3, R7 ;  /* 0x0000000703037221 */ /* 0x000fce0000010000 */
.L_x_36:
[----:B------:R-:W-:Y:S05]  /*1cd0*/  BSYNC.RECONVERGENT B1 ;  /* 0x0000000000017941 */ /* 0x000fea0003800200 */
.L_x_26:
[----:B------:R-:W-:Y:S01]  /*1ce0*/  HFMA2 R9, -RZ, RZ, 0, 0 ;  /* 0x00000000ff097431 */ /* 0x000fe200000001ff */
[----:B------:R-:W-:-:S04]  /*1cf0*/  MOV R8, R6 ;  /* 0x0000000600087202 */ /* 0x000fc80000000f00 */
[----:B0-----:R-:W-:Y:S05]  /*1d00*/  RET.REL.NODEC R8 `(_Z16updateVelocitiesP4Bodyi) ;  /* 0xffffffe008bc7950 */ /* 0x001fea0003c3ffff */
.L_x_37:
[----:B------:R-:W-:-:S00]  /*1d10*/  BRA `(.L_x_37) ;  /* 0xfffffffc00fc7947 */ /* 0x000fc0000383ffff */
[----:B------:R-:W-:-:S00]  /*1d20*/  NOP ;  /* 0x0000000000007918 */ /* 0x000fc00000000000 */
        /* <DEDUP_REMOVED lines=13> */
.L_x_38:


//--------------------- .nv.shared._Z16updateVelocitiesP4Bodyi --------------------------
	.section	.nv.shared._Z16updateVelocitiesP4Bodyi,"aw",@nobits
	.sectionflags	@""
	.align	16
	.zero		1024


//--------------------- .nv.shared.reserved.0     --------------------------
	.section	.nv.shared.reserved.0,"aw",@nobits
	.weak		__nv_reservedSMEM_offset_0_alias
	.size		__nv_reservedSMEM_offset_0_alias, 0, 64
	.other		__nv_reservedSMEM_offset_0_alias,@"STO_CUDA_RESERVED_SHARED STV_DEFAULT"
__nv_reservedSMEM_offset_0_alias:
	.zero		0
	.zero		64


//--------------------- .nv.constant0._Z16updateVelocitiesP4Bodyi --------------------------
	.section	.nv.constant0._Z16updateVelocitiesP4Bodyi,"a",@progbits
	.sectionflags	@""
	.align	4
.nv.constant0._Z16updateVelocitiesP4Bodyi:
	.zero		908


//--------------------- SYMBOLS --------------------------

	.type		.nv.reservedSmem.offset0,@object
	.size		.nv.reservedSmem.offset0,0x4
	.type		.nv.reservedSmem.cap,@object
	.size		.nv.reservedSmem.cap,0x4
